	.headerflags	@"EF_CUDA_TEXMODE_UNIFIED EF_CUDA_64BIT_ADDRESS EF_CUDA_ACCELERATORS EF_CUDA_SM90 EF_CUDA_VIRTUAL_SM(EF_CUDA_SM90)"
	.elftype	@"ET_EXEC"


//--------------------- .nv.info                  --------------------------
	.section	.nv.info,"",@"SHT_CUDA_INFO"
	.align	4


	//----- nvinfo : EIATTR_REGCOUNT
	.align		4
        /*0000*/ 	.byte	0x04, 0x2f
        /*0002*/ 	.short	(.L_1 - .L_0)
	.align		4
.L_0:
        /*0004*/ 	.word	index@(triton_poi_fused__to_copy_28)
        /*0008*/ 	.word	0x0000000a


	//----- nvinfo : EIATTR_MIN_STACK_SIZE
	.align		4
.L_1:
        /*000c*/ 	.byte	0x04, 0x12
        /*000e*/ 	.short	(.L_3 - .L_2)
	.align		4
.L_2:
        /*0010*/ 	.word	index@(triton_poi_fused__to_copy_28)
        /*0014*/ 	.word	0x00000000


	//----- nvinfo : EIATTR_FRAME_SIZE
	.align		4
.L_3:
        /*0018*/ 	.byte	0x04, 0x11
        /*001a*/ 	.short	(.L_5 - .L_4)
	.align		4
.L_4:
        /*001c*/ 	.word	index@(triton_poi_fused__to_copy_28)
        /*0020*/ 	.word	0x00000000


	//----- nvinfo : EIATTR_MIN_STACK_SIZE
	.align		4
.L_5:
        /*0024*/ 	.byte	0x04, 0x12
        /*0026*/ 	.short	(.L_7 - .L_6)
	.align		4
.L_6:
        /*0028*/ 	.word	index@(triton_poi_fused__to_copy_28)
        /*002c*/ 	.word	0x00000000
.L_7:


//--------------------- .nv.info.triton_poi_fused__to_copy_28 --------------------------
	.section	.nv.info.triton_poi_fused__to_copy_28,"",@"SHT_CUDA_INFO"
	.sectionflags	@""
	.align	4


	//----- nvinfo : EIATTR_CUDA_API_VERSION
	.align		4
        /*0000*/ 	.byte	0x04, 0x37
        /*0002*/ 	.short	(.L_9 - .L_8)
.L_8:
        /*0004*/ 	.word	0x0000007c


	//----- nvinfo : EIATTR_KPARAM_INFO
	.align		4
.L_9:
        /*0008*/ 	.byte	0x04, 0x17
        /*000a*/ 	.short	(.L_11 - .L_10)
.L_10:
        /*000c*/ 	.word	0x00000000
        /*0010*/ 	.short	0x0001
        /*0012*/ 	.short	0x0008
        /*0014*/ 	.byte	0x00, 0xf0, 0x11, 0x00


	//----- nvinfo : EIATTR_KPARAM_INFO
	.align		4
.L_11:
        /*0018*/ 	.byte	0x04, 0x17
        /*001a*/ 	.short	(.L_13 - .L_12)
.L_12:
        /*001c*/ 	.word	0x00000000
        /*0020*/ 	.short	0x0000
        /*0022*/ 	.short	0x0000
        /*0024*/ 	.byte	0x00, 0xf4, 0x21, 0x00


	//----- nvinfo : EIATTR_SPARSE_MMA_MASK
	.align		4
.L_13:
        /*0028*/ 	.byte	0x03, 0x50
        /*002a*/ 	.short	0x0000


	//----- nvinfo : EIATTR_MAXREG_COUNT
	.align		4
        /*002c*/ 	.byte	0x03, 0x1b
        /*002e*/ 	.short	0x00ff


	//----- nvinfo : EIATTR_EXIT_INSTR_OFFSETS
	.align		4
        /*0030*/ 	.byte	0x04, 0x1c
        /*0032*/ 	.short	(.L_15 - .L_14)


	//   ....[0]....
.L_14:
        /*0034*/ 	.word	0x00000140


	//   ....[1]....
        /*0038*/ 	.word	0x00000170


	//----- nvinfo : EIATTR_REQNTID
	.align		4
.L_15:
        /*003c*/ 	.byte	0x04, 0x10
        /*003e*/ 	.short	(.L_17 - .L_16)
.L_16:
        /*0040*/ 	.word	0x00000020
        /*0044*/ 	.word	0x00000001
        /*0048*/ 	.word	0x00000001


	//----- nvinfo : EIATTR_CBANK_PARAM_SIZE
	.align		4
.L_17:
        /*004c*/ 	.byte	0x03, 0x19
        /*004e*/ 	.short	0x000c


	//----- nvinfo : EIATTR_PARAM_CBANK
	.align		4
        /*0050*/ 	.byte	0x04, 0x0a
        /*0052*/ 	.short	(.L_19 - .L_18)
	.align		4
.L_18:
        /*0054*/ 	.word	index@(.nv.constant0.triton_poi_fused__to_copy_28)
        /*0058*/ 	.short	0x0210
        /*005a*/ 	.short	0x000c


	//----- nvinfo : EIATTR_SW_WAR
	.align		4
.L_19:
        /*005c*/ 	.byte	0x04, 0x36
        /*005e*/ 	.short	(.L_21 - .L_20)
.L_20:
        /*0060*/ 	.word	0x00000008
.L_21:


//--------------------- .nv.callgraph             --------------------------
	.section	.nv.callgraph,"",@"SHT_CUDA_CALLGRAPH"
	.align	4
	.sectionentsize	8
	.align		4
        /*0000*/ 	.word	0x00000000
	.align		4
        /*0004*/ 	.word	0xffffffff
	.align		4
        /*0008*/ 	.word	0x00000000
	.align		4
        /*000c*/ 	.word	0xfffffffe
	.align		4
        /*0010*/ 	.word	0x00000000
	.align		4
        /*0014*/ 	.word	0xfffffffd
	.align		4
        /*0018*/ 	.word	0x00000000
	.align		4
        /*001c*/ 	.word	0xfffffffc


//--------------------- .text.triton_poi_fused__to_copy_28 --------------------------
	.section	.text.triton_poi_fused__to_copy_28,"ax",@progbits
	.align	128
        .global         triton_poi_fused__to_copy_28
        .type           triton_poi_fused__to_copy_28,@function
        .size           triton_poi_fused__to_copy_28,(.L_x_1 - triton_poi_fused__to_copy_28)
        .other          triton_poi_fused__to_copy_28,@"STO_CUDA_ENTRY STV_DEFAULT"
triton_poi_fused__to_copy_28:
.text.triton_poi_fused__to_copy_28:
[----:B------:R-:W0:Y:S02]  /*0000*/  LDC R1, c[0x0][0x28] ;  /* 0x00000a00ff017b82 */ /* 0x000e240000000800 */
[----:B------:R-:W1:Y:S01]  /*0010*/  S2R R0, SR_TID.X ;  /* 0x0000000000007919 */ /* 0x000e620000002100 */
[----:B------:R-:W2:Y:S01]  /*0020*/  S2R R5, SR_CTAID.X ;  /* 0x0000000000057919 */ /* 0x000ea20000002500 */
[----:B-1----:R-:W-:-:S05]  /*0030*/  IMAD.SHL.U32 R0, R0, 0x2, RZ ;  /* 0x0000000200007824 */ /* 0x002fca00078e00ff */
[----:B------:R-:W-:-:S05]  /*0040*/  LOP3.LUT R0, R0, 0x3e, RZ, 0xc0, !PT ;  /* 0x0000003e00007812 */ /* 0x000fca00078ec0ff */
[----:B--2---:R-:W-:-:S04]  /*0050*/  IMAD R5, R5, 0x40, R0 ;  /* 0x0000004005057824 */ /* 0x004fc800078e0200 */
[C---:B------:R-:W-:Y:S01]  /*0060*/  VIADD R0, R5.reuse, 0x1 ;  /* 0x0000000105007836 */ /* 0x040fe20000000000 */
[----:B------:R-:W-:Y:S02]  /*0070*/  I2FP.F32.S32 R2, R5 ;  /* 0x0000000500027245 */ /* 0x000fe40000201400 */
[----:B------:R-:W-:Y:S02]  /*0080*/  ISETP.GE.AND P0, PT, R5, 0x28, PT ;  /* 0x000000280500780c */ /* 0x000fe40003f06270 */
[----:B------:R-:W-:Y:S01]  /*0090*/  I2FP.F32.S32 R0, R0 ;  /* 0x0000000000007245 */ /* 0x000fe20000201400 */
[----:B------:R-:W-:Y:S02]  /*00a0*/  FMUL R4, R2, 3.1025640964508056641 ;  /* 0x4046906902047820 */ /* 0x000fe40000400000 */
[----:B------:R-:W1:Y:S02]  /*00b0*/  LDC.64 R2, c[0x0][0x210] ;  /* 0x00008400ff027b82 */ /* 0x000e640000000a00 */
[----:B------:R-:W-:Y:S01]  /*00c0*/  FMUL R0, R0, 3.1025640964508056641 ;  /* 0x4046906900007820 */ /* 0x000fe20000400000 */
[----:B------:R-:W-:-:S04]  /*00d0*/  FMNMX R4, RZ, R4, !PT ;  /* 0x00000004ff047209 */ /* 0x000fc80007800000 */
[----:B------:R-:W-:Y:S02]  /*00e0*/  FMNMX R0, RZ, R0, !PT ;  /* 0x00000000ff007209 */ /* 0x000fe40007800000 */
[----:B------:R-:W2:Y:S08]  /*00f0*/  F2I.TRUNC.NTZ R4, R4 ;  /* 0x0000000400047305 */ /* 0x000eb0000020f100 */
[----:B------:R-:W3:Y:S01]  /*0100*/  F2I.TRUNC.NTZ R6, R0 ;  /* 0x0000000000067305 */ /* 0x000ee2000020f100 */
[----:B-1----:R-:W-:Y:S01]  /*0110*/  IMAD.WIDE R2, R5, 0x8, R2 ;  /* 0x0000000805027825 */ /* 0x002fe200078e0202 */
[----:B--2---:R-:W-:-:S02]  /*0120*/  SHF.R.S32.HI R5, RZ, 0x1f, R4 ;  /* 0x0000001fff057819 */ /* 0x004fc40000011404 */
[----:B---3--:R-:W-:Y:S01]  /*0130*/  SHF.R.S32.HI R7, RZ, 0x1f, R6 ;  /* 0x0000001fff077819 */ /* 0x008fe20000011406 */
[----:B------:R-:W-:Y:S06]  /*0140*/  @P0 EXIT ;  /* 0x000000000000094d */ /* 0x000fec0003800000 */
[----:B------:R-:W-:Y:S02]  /*0150*/  ULDC.64 UR4, c[0x0][0x208] ;  /* 0x0000820000047ab9 */ /* 0x000fe40000000a00 */
[----:B------:R-:W-:Y:S01]  /*0160*/  STG.E.128 desc[UR4][R2.64], R4 ;  /* 0x0000000402007986 */ /* 0x000fe2000c101d04 */
[----:B------:R-:W-:Y:S05]  /*0170*/  EXIT ;  /* 0x000000000000794d */ /* 0x000fea0003800000 */
.L_x_0:
[----:B------:R-:W-:-:S00]  /*0180*/  BRA `(.L_x_0) ;  /* 0xfffffffc00fc7947 */ /* 0x000fc0000383ffff */
[----:B------:R-:W-:-:S00]  /*0190*/  NOP ;  /* 0x0000000000007918 */ /* 0x000fc00000000000 */
        /* <DEDUP_REMOVED lines=14> */
.L_x_1:


//--------------------- .nv.constant0.triton_poi_fused__to_copy_28 --------------------------
	.section	.nv.constant0.triton_poi_fused__to_copy_28,"a",@progbits
	.sectionflags	@""
	.align	4
.nv.constant0.triton_poi_fused__to_copy_28:
	.zero		540
